//
// Generated by NVIDIA NVVM Compiler
//
// Compiler Build ID: CL-36424714
// Cuda compilation tools, release 13.0, V13.0.88
// Based on NVVM 20.0.0
//

.version 9.0
.target sm_100
.address_size 64

	// .globl	_Z32ProjectionOntoLineAndItsJacobianILj3ELj6EEvPKfS1_S1_S1_S1_S1_PfS2_
// _ZZ32ProjectionOntoLineAndItsJacobianILj3ELj6EEvPKfS1_S1_S1_S1_S1_PfS2_E6tildeP has been demoted
// _ZZ32ProjectionOntoLineAndItsJacobianILj3ELj6EEvPKfS1_S1_S1_S1_S1_PfS2_E1s has been demoted
// _ZZ32ProjectionOntoLineAndItsJacobianILj3ELj6EEvPKfS1_S1_S1_S1_S1_PfS2_E1t has been demoted
// _ZZ32ProjectionOntoLineAndItsJacobianILj3ELj6EEvPKfS1_S1_S1_S1_S1_PfS2_E1p has been demoted
// _ZZ32ProjectionOntoLineAndItsJacobianILj3ELj6EEvPKfS1_S1_S1_S1_S1_PfS2_E9jacTildeP has been demoted
// _ZZ32ProjectionOntoLineAndItsJacobianILj3ELj6EEvPKfS1_S1_S1_S1_S1_PfS2_E4jacS has been demoted
// _ZZ32ProjectionOntoLineAndItsJacobianILj3ELj6EEvPKfS1_S1_S1_S1_S1_PfS2_E4jacT has been demoted
// _ZZ32ProjectionOntoLineAndItsJacobianILj3ELj6EEvPKfS1_S1_S1_S1_S1_PfS2_E4jacP has been demoted

.visible .entry _Z32ProjectionOntoLineAndItsJacobianILj3ELj6EEvPKfS1_S1_S1_S1_S1_PfS2_(
	.param .u64 .ptr .align 1 _Z32ProjectionOntoLineAndItsJacobianILj3ELj6EEvPKfS1_S1_S1_S1_S1_PfS2__param_0,
	.param .u64 .ptr .align 1 _Z32ProjectionOntoLineAndItsJacobianILj3ELj6EEvPKfS1_S1_S1_S1_S1_PfS2__param_1,
	.param .u64 .ptr .align 1 _Z32ProjectionOntoLineAndItsJacobianILj3ELj6EEvPKfS1_S1_S1_S1_S1_PfS2__param_2,
	.param .u64 .ptr .align 1 _Z32ProjectionOntoLineAndItsJacobianILj3ELj6EEvPKfS1_S1_S1_S1_S1_PfS2__param_3,
	.param .u64 .ptr .align 1 _Z32ProjectionOntoLineAndItsJacobianILj3ELj6EEvPKfS1_S1_S1_S1_S1_PfS2__param_4,
	.param .u64 .ptr .align 1 _Z32ProjectionOntoLineAndItsJacobianILj3ELj6EEvPKfS1_S1_S1_S1_S1_PfS2__param_5,
	.param .u64 .ptr .align 1 _Z32ProjectionOntoLineAndItsJacobianILj3ELj6EEvPKfS1_S1_S1_S1_S1_PfS2__param_6,
	.param .u64 .ptr .align 1 _Z32ProjectionOntoLineAndItsJacobianILj3ELj6EEvPKfS1_S1_S1_S1_S1_PfS2__param_7
)
{
	.reg .pred 	%p<3>;
	.reg .b32 	%r<26>;
	.reg .b32 	%f<93>;
	.reg .b64 	%rd<46>;
	// demoted variable
	.shared .align 4 .b8 _ZZ32ProjectionOntoLineAndItsJacobianILj3ELj6EEvPKfS1_S1_S1_S1_S1_PfS2_E6tildeP[12];
	// demoted variable
	.shared .align 4 .b8 _ZZ32ProjectionOntoLineAndItsJacobianILj3ELj6EEvPKfS1_S1_S1_S1_S1_PfS2_E1s[12];
	// demoted variable
	.shared .align 4 .b8 _ZZ32ProjectionOntoLineAndItsJacobianILj3ELj6EEvPKfS1_S1_S1_S1_S1_PfS2_E1t[12];
	// demoted variable
	.shared .align 4 .b8 _ZZ32ProjectionOntoLineAndItsJacobianILj3ELj6EEvPKfS1_S1_S1_S1_S1_PfS2_E1p[12];
	// demoted variable
	.shared .align 4 .b8 _ZZ32ProjectionOntoLineAndItsJacobianILj3ELj6EEvPKfS1_S1_S1_S1_S1_PfS2_E9jacTildeP[72];
	// demoted variable
	.shared .align 4 .b8 _ZZ32ProjectionOntoLineAndItsJacobianILj3ELj6EEvPKfS1_S1_S1_S1_S1_PfS2_E4jacS[72];
	// demoted variable
	.shared .align 4 .b8 _ZZ32ProjectionOntoLineAndItsJacobianILj3ELj6EEvPKfS1_S1_S1_S1_S1_PfS2_E4jacT[72];
	// demoted variable
	.shared .align 4 .b8 _ZZ32ProjectionOntoLineAndItsJacobianILj3ELj6EEvPKfS1_S1_S1_S1_S1_PfS2_E4jacP[72];
	ld.param.u64 	%rd1, [_Z32ProjectionOntoLineAndItsJacobianILj3ELj6EEvPKfS1_S1_S1_S1_S1_PfS2__param_0];
	ld.param.u64 	%rd2, [_Z32ProjectionOntoLineAndItsJacobianILj3ELj6EEvPKfS1_S1_S1_S1_S1_PfS2__param_1];
	ld.param.u64 	%rd3, [_Z32ProjectionOntoLineAndItsJacobianILj3ELj6EEvPKfS1_S1_S1_S1_S1_PfS2__param_2];
	mov.u32 	%r1, %ctaid.x;
	mov.u32 	%r2, %tid.x;
	mad.lo.s32 	%r3, %r1, 3, %r2;
	setp.gt.u32 	%p1, %r2, 2;
	@%p1 bra 	$L__BB0_2;
	cvta.to.global.u64 	%rd9, %rd1;
	cvta.to.global.u64 	%rd10, %rd2;
	cvta.to.global.u64 	%rd11, %rd3;
	mul.wide.u32 	%rd12, %r3, 4;
	add.s64 	%rd13, %rd9, %rd12;
	ld.global.f32 	%f4, [%rd13];
	shl.b32 	%r7, %r2, 2;
	mov.u32 	%r8, _ZZ32ProjectionOntoLineAndItsJacobianILj3ELj6EEvPKfS1_S1_S1_S1_S1_PfS2_E6tildeP;
	add.s32 	%r9, %r8, %r7;
	st.shared.f32 	[%r9], %f4;
	add.s64 	%rd14, %rd10, %rd12;
	ld.global.f32 	%f5, [%rd14];
	mov.u32 	%r10, _ZZ32ProjectionOntoLineAndItsJacobianILj3ELj6EEvPKfS1_S1_S1_S1_S1_PfS2_E1s;
	add.s32 	%r11, %r10, %r7;
	st.shared.f32 	[%r11], %f5;
	add.s64 	%rd15, %rd11, %rd12;
	ld.global.f32 	%f6, [%rd15];
	mov.u32 	%r12, _ZZ32ProjectionOntoLineAndItsJacobianILj3ELj6EEvPKfS1_S1_S1_S1_S1_PfS2_E1t;
	add.s32 	%r13, %r12, %r7;
	st.shared.f32 	[%r13], %f6;
$L__BB0_2:
	ld.param.u64 	%rd43, [_Z32ProjectionOntoLineAndItsJacobianILj3ELj6EEvPKfS1_S1_S1_S1_S1_PfS2__param_5];
	ld.param.u64 	%rd42, [_Z32ProjectionOntoLineAndItsJacobianILj3ELj6EEvPKfS1_S1_S1_S1_S1_PfS2__param_4];
	ld.param.u64 	%rd41, [_Z32ProjectionOntoLineAndItsJacobianILj3ELj6EEvPKfS1_S1_S1_S1_S1_PfS2__param_3];
	cvta.to.global.u64 	%rd16, %rd43;
	cvta.to.global.u64 	%rd17, %rd42;
	cvta.to.global.u64 	%rd18, %rd41;
	setp.gt.u32 	%p2, %r2, 2;
	mad.lo.s32 	%r4, %r1, 15, %r3;
	mul.lo.s32 	%r14, %r2, 12;
	mov.u32 	%r15, _ZZ32ProjectionOntoLineAndItsJacobianILj3ELj6EEvPKfS1_S1_S1_S1_S1_PfS2_E4jacT;
	add.s32 	%r16, %r15, %r14;
	mov.u32 	%r17, _ZZ32ProjectionOntoLineAndItsJacobianILj3ELj6EEvPKfS1_S1_S1_S1_S1_PfS2_E4jacS;
	add.s32 	%r18, %r17, %r14;
	mov.u32 	%r19, _ZZ32ProjectionOntoLineAndItsJacobianILj3ELj6EEvPKfS1_S1_S1_S1_S1_PfS2_E9jacTildeP;
	add.s32 	%r20, %r19, %r14;
	mul.wide.u32 	%rd19, %r4, 4;
	add.s64 	%rd20, %rd18, %rd19;
	ld.global.f32 	%f7, [%rd20];
	st.shared.f32 	[%r20], %f7;
	add.s64 	%rd21, %rd17, %rd19;
	ld.global.f32 	%f8, [%rd21];
	st.shared.f32 	[%r18], %f8;
	add.s64 	%rd22, %rd16, %rd19;
	ld.global.f32 	%f9, [%rd22];
	st.shared.f32 	[%r16], %f9;
	add.s32 	%r5, %r4, 6;
	mul.wide.u32 	%rd23, %r5, 4;
	add.s64 	%rd24, %rd18, %rd23;
	ld.global.f32 	%f10, [%rd24];
	st.shared.f32 	[%r20+4], %f10;
	add.s64 	%rd25, %rd17, %rd23;
	ld.global.f32 	%f11, [%rd25];
	st.shared.f32 	[%r18+4], %f11;
	add.s64 	%rd26, %rd16, %rd23;
	ld.global.f32 	%f12, [%rd26];
	st.shared.f32 	[%r16+4], %f12;
	add.s32 	%r6, %r4, 12;
	mul.wide.u32 	%rd27, %r6, 4;
	add.s64 	%rd28, %rd18, %rd27;
	ld.global.f32 	%f13, [%rd28];
	st.shared.f32 	[%r20+8], %f13;
	add.s64 	%rd29, %rd17, %rd27;
	ld.global.f32 	%f14, [%rd29];
	st.shared.f32 	[%r18+8], %f14;
	add.s64 	%rd30, %rd16, %rd27;
	ld.global.f32 	%f15, [%rd30];
	st.shared.f32 	[%r16+8], %f15;
	bar.sync 	0;
	mov.u32 	%r21, _ZZ32ProjectionOntoLineAndItsJacobianILj3ELj6EEvPKfS1_S1_S1_S1_S1_PfS2_E4jacP;
	add.s32 	%r22, %r21, %r14;
	ld.shared.f32 	%f16, [_ZZ32ProjectionOntoLineAndItsJacobianILj3ELj6EEvPKfS1_S1_S1_S1_S1_PfS2_E1s];
	ld.shared.f32 	%f17, [_ZZ32ProjectionOntoLineAndItsJacobianILj3ELj6EEvPKfS1_S1_S1_S1_S1_PfS2_E1t];
	sub.f32 	%f18, %f16, %f17;
	fma.rn.f32 	%f19, %f18, %f18, 0f00000000;
	ld.shared.f32 	%f20, [_ZZ32ProjectionOntoLineAndItsJacobianILj3ELj6EEvPKfS1_S1_S1_S1_S1_PfS2_E6tildeP];
	sub.f32 	%f21, %f16, %f20;
	ld.shared.f32 	%f22, [%r18];
	ld.shared.f32 	%f23, [%r16];
	sub.f32 	%f24, %f22, %f23;
	ld.shared.f32 	%f25, [_ZZ32ProjectionOntoLineAndItsJacobianILj3ELj6EEvPKfS1_S1_S1_S1_S1_PfS2_E1s+4];
	ld.shared.f32 	%f26, [_ZZ32ProjectionOntoLineAndItsJacobianILj3ELj6EEvPKfS1_S1_S1_S1_S1_PfS2_E1t+4];
	sub.f32 	%f27, %f25, %f26;
	fma.rn.f32 	%f28, %f27, %f27, %f19;
	ld.shared.f32 	%f29, [_ZZ32ProjectionOntoLineAndItsJacobianILj3ELj6EEvPKfS1_S1_S1_S1_S1_PfS2_E6tildeP+4];
	sub.f32 	%f30, %f25, %f29;
	ld.shared.f32 	%f31, [%r18+4];
	ld.shared.f32 	%f32, [%r16+4];
	sub.f32 	%f33, %f31, %f32;
	ld.shared.f32 	%f34, [_ZZ32ProjectionOntoLineAndItsJacobianILj3ELj6EEvPKfS1_S1_S1_S1_S1_PfS2_E1s+8];
	ld.shared.f32 	%f35, [_ZZ32ProjectionOntoLineAndItsJacobianILj3ELj6EEvPKfS1_S1_S1_S1_S1_PfS2_E1t+8];
	sub.f32 	%f36, %f34, %f35;
	fma.rn.f32 	%f37, %f36, %f36, %f28;
	ld.shared.f32 	%f38, [_ZZ32ProjectionOntoLineAndItsJacobianILj3ELj6EEvPKfS1_S1_S1_S1_S1_PfS2_E6tildeP+8];
	sub.f32 	%f39, %f34, %f38;
	ld.shared.f32 	%f40, [%r18+8];
	ld.shared.f32 	%f41, [%r16+8];
	sub.f32 	%f42, %f40, %f41;
	mul.f32 	%f43, %f21, %f18;
	div.rn.f32 	%f44, %f43, %f37;
	add.f32 	%f45, %f44, 0f00000000;
	fma.rn.f32 	%f46, %f18, %f22, 0f00000000;
	fma.rn.f32 	%f47, %f16, %f24, %f46;
	ld.shared.f32 	%f48, [%r20];
	fma.rn.f32 	%f49, %f18, %f48, 0f00000000;
	fma.rn.f32 	%f50, %f20, %f24, %f49;
	add.f32 	%f51, %f18, %f18;
	fma.rn.f32 	%f52, %f24, %f51, 0f00000000;
	mul.f32 	%f53, %f30, %f27;
	div.rn.f32 	%f54, %f53, %f37;
	add.f32 	%f55, %f45, %f54;
	fma.rn.f32 	%f56, %f27, %f31, %f47;
	fma.rn.f32 	%f57, %f25, %f33, %f56;
	ld.shared.f32 	%f58, [%r20+4];
	fma.rn.f32 	%f59, %f27, %f58, %f50;
	fma.rn.f32 	%f60, %f29, %f33, %f59;
	add.f32 	%f61, %f27, %f27;
	fma.rn.f32 	%f62, %f33, %f61, %f52;
	mul.f32 	%f63, %f39, %f36;
	div.rn.f32 	%f64, %f63, %f37;
	add.f32 	%f65, %f55, %f64;
	fma.rn.f32 	%f66, %f36, %f40, %f57;
	fma.rn.f32 	%f67, %f34, %f42, %f66;
	ld.shared.f32 	%f68, [%r20+8];
	fma.rn.f32 	%f69, %f36, %f68, %f60;
	fma.rn.f32 	%f70, %f38, %f42, %f69;
	add.f32 	%f71, %f36, %f36;
	fma.rn.f32 	%f72, %f42, %f71, %f62;
	mul.f32 	%f73, %f65, %f72;
	sub.f32 	%f74, %f67, %f73;
	sub.f32 	%f75, %f74, %f70;
	div.rn.f32 	%f76, %f75, %f37;
	mul.f32 	%f77, %f65, %f18;
	sub.f32 	%f78, %f16, %f77;
	st.shared.f32 	[_ZZ32ProjectionOntoLineAndItsJacobianILj3ELj6EEvPKfS1_S1_S1_S1_S1_PfS2_E1p], %f78;
	mul.f32 	%f79, %f65, %f24;
	sub.f32 	%f80, %f22, %f79;
	mul.f32 	%f81, %f76, %f18;
	sub.f32 	%f1, %f80, %f81;
	st.shared.f32 	[%r22], %f1;
	mul.f32 	%f82, %f65, %f27;
	sub.f32 	%f83, %f25, %f82;
	st.shared.f32 	[_ZZ32ProjectionOntoLineAndItsJacobianILj3ELj6EEvPKfS1_S1_S1_S1_S1_PfS2_E1p+4], %f83;
	mul.f32 	%f84, %f65, %f33;
	sub.f32 	%f85, %f31, %f84;
	mul.f32 	%f86, %f76, %f27;
	sub.f32 	%f2, %f85, %f86;
	st.shared.f32 	[%r22+4], %f2;
	mul.f32 	%f87, %f65, %f36;
	sub.f32 	%f88, %f34, %f87;
	st.shared.f32 	[_ZZ32ProjectionOntoLineAndItsJacobianILj3ELj6EEvPKfS1_S1_S1_S1_S1_PfS2_E1p+8], %f88;
	mul.f32 	%f89, %f65, %f42;
	sub.f32 	%f90, %f40, %f89;
	mul.f32 	%f91, %f76, %f36;
	sub.f32 	%f3, %f90, %f91;
	st.shared.f32 	[%r22+8], %f3;
	@%p2 bra 	$L__BB0_4;
	ld.param.u64 	%rd44, [_Z32ProjectionOntoLineAndItsJacobianILj3ELj6EEvPKfS1_S1_S1_S1_S1_PfS2__param_6];
	shl.b32 	%r23, %r2, 2;
	mov.u32 	%r24, _ZZ32ProjectionOntoLineAndItsJacobianILj3ELj6EEvPKfS1_S1_S1_S1_S1_PfS2_E1p;
	add.s32 	%r25, %r24, %r23;
	ld.shared.f32 	%f92, [%r25];
	cvta.to.global.u64 	%rd31, %rd44;
	mul.wide.u32 	%rd32, %r3, 4;
	add.s64 	%rd33, %rd31, %rd32;
	st.global.f32 	[%rd33], %f92;
$L__BB0_4:
	ld.param.u64 	%rd45, [_Z32ProjectionOntoLineAndItsJacobianILj3ELj6EEvPKfS1_S1_S1_S1_S1_PfS2__param_7];
	cvta.to.global.u64 	%rd34, %rd45;
	add.s64 	%rd36, %rd34, %rd19;
	st.global.f32 	[%rd36], %f1;
	add.s64 	%rd38, %rd34, %rd23;
	st.global.f32 	[%rd38], %f2;
	add.s64 	%rd40, %rd34, %rd27;
	st.global.f32 	[%rd40], %f3;
	ret;

}


// ===== COMPILED SASS (sm_100) =====

	.target	sm_100

	.elftype	@"ET_EXEC"


//--------------------- .note.nv.tkinfo           --------------------------
	.section	.note.nv.tkinfo,"",@"SHT_NOTE"
	.sectionflags	@"SHF_NOTE_NV_TKINFO"
	.tkinfo
        /*0018*/ 	.word	0x00000002
        /*0030*/ 	.string	""
        /*0030*/ 	.string	"ptxas"
        /*0030*/ 	.string	"Cuda compilation tools, release 13.0, V13.0.88"
        /*0030*/ 	.string	"Build cuda_13.0.r13.0/compiler.36424714_0"
        /*0030*/ 	.string	"-arch sm_100 -m 64 "



//--------------------- .note.nv.cuinfo           --------------------------
	.section	.note.nv.cuinfo,"",@"SHT_NOTE"
	.sectionflags	@"SHF_NOTE_NV_CUINFO"
        /*0018*/ 	.short	0x0002
        /*001a*/ 	.short	0x0064
        /*001c*/ 	.short	0x0082
	.zero		2


//--------------------- .nv.info                  --------------------------
	.section	.nv.info,"",@"SHT_CUDA_INFO"
	.align	4


	//----- nvinfo : EIATTR_REGCOUNT
	.align		4
        /*0000*/ 	.byte	0x04, 0x2f
        /*0002*/ 	.short	(.L_1 - .L_0)
	.align		4
.L_0:
        /*0004*/ 	.word	index@(_Z32ProjectionOntoLineAndItsJacobianILj3ELj6EEvPKfS1_S1_S1_S1_S1_PfS2_)
        /*0008*/ 	.word	0x00000028


	//----- nvinfo : EIATTR_FRAME_SIZE
	.align		4
.L_1:
        /*000c*/ 	.byte	0x04, 0x11
        /*000e*/ 	.short	(.L_3 - .L_2)
	.align		4
.L_2:
        /*0010*/ 	.word	index@($__internal_0_$__cuda_sm3x_div_rn_noftz_f32_slowpath)
        /*0014*/ 	.word	0x00000000


	//----- nvinfo : EIATTR_FRAME_SIZE
	.align		4
.L_3:
        /*0018*/ 	.byte	0x04, 0x11
        /*001a*/ 	.short	(.L_5 - .L_4)
	.align		4
.L_4:
        /*001c*/ 	.word	index@(_Z32ProjectionOntoLineAndItsJacobianILj3ELj6EEvPKfS1_S1_S1_S1_S1_PfS2_)
        /*0020*/ 	.word	0x00000000


	//----- nvinfo : EIATTR_MIN_STACK_SIZE
	.align		4
.L_5:
        /*0024*/ 	.byte	0x04, 0x12
        /*0026*/ 	.short	(.L_7 - .L_6)
	.align		4
.L_6:
        /*0028*/ 	.word	index@(_Z32ProjectionOntoLineAndItsJacobianILj3ELj6EEvPKfS1_S1_S1_S1_S1_PfS2_)
        /*002c*/ 	.word	0x00000000
.L_7:


//--------------------- .nv.compat                --------------------------
	.section	.nv.compat,"",@"SHT_CUDA_COMPAT_INFO"
	.align	4
        /*0000*/ 	.byte	0x02, 0x09, 0x00, 0x00, 0x02, 0x02, 0x01, 0x00, 0x02, 0x05, 0x05, 0x00, 0x03, 0x07, 0x01, 0x01
        /*0010*/ 	.byte	0x02, 0x03, 0x00, 0x00, 0x02, 0x06, 0x01, 0x00, 0x04, 0x0b, 0x08, 0x00, 0x01, 0x00, 0x00, 0x00
        /*0020*/ 	.byte	0x00, 0x00, 0x00, 0x00


//--------------------- .nv.info._Z32ProjectionOntoLineAndItsJacobianILj3ELj6EEvPKfS1_S1_S1_S1_S1_PfS2_ --------------------------
	.section	.nv.info._Z32ProjectionOntoLineAndItsJacobianILj3ELj6EEvPKfS1_S1_S1_S1_S1_PfS2_,"",@"SHT_CUDA_INFO"
	.sectionflags	@""
	.align	4


	//----- nvinfo : EIATTR_CUDA_API_VERSION
	.align		4
        /*0000*/ 	.byte	0x04, 0x37
        /*0002*/ 	.short	(.L_9 - .L_8)
.L_8:
        /*0004*/ 	.word	0x00000082


	//----- nvinfo : EIATTR_KPARAM_INFO
	.align		4
.L_9:
        /*0008*/ 	.byte	0x04, 0x17
        /*000a*/ 	.short	(.L_11 - .L_10)
.L_10:
        /*000c*/ 	.word	0x00000000
        /*0010*/ 	.short	0x0007
        /*0012*/ 	.short	0x0038
        /*0014*/ 	.byte	0x00, 0xf5, 0x21, 0x00


	//----- nvinfo : EIATTR_KPARAM_INFO
	.align		4
.L_11:
        /*0018*/ 	.byte	0x04, 0x17
        /*001a*/ 	.short	(.L_13 - .L_12)
.L_12:
        /*001c*/ 	.word	0x00000000
        /*0020*/ 	.short	0x0006
        /*0022*/ 	.short	0x0030
        /*0024*/ 	.byte	0x00, 0xf5, 0x21, 0x00


	//----- nvinfo : EIATTR_KPARAM_INFO
	.align		4
.L_13:
        /*0028*/ 	.byte	0x04, 0x17
        /*002a*/ 	.short	(.L_15 - .L_14)
.L_14:
        /*002c*/ 	.word	0x00000000
        /*0030*/ 	.short	0x0005
        /*0032*/ 	.short	0x0028
        /*0034*/ 	.byte	0x00, 0xf5, 0x21, 0x00


	//----- nvinfo : EIATTR_KPARAM_INFO
	.align		4
.L_15:
        /*0038*/ 	.byte	0x04, 0x17
        /*003a*/ 	.short	(.L_17 - .L_16)
.L_16:
        /*003c*/ 	.word	0x00000000
        /*0040*/ 	.short	0x0004
        /*0042*/ 	.short	0x0020
        /*0044*/ 	.byte	0x00, 0xf5, 0x21, 0x00


	//----- nvinfo : EIATTR_KPARAM_INFO
	.align		4
.L_17:
        /*0048*/ 	.byte	0x04, 0x17
        /*004a*/ 	.short	(.L_19 - .L_18)
.L_18:
        /*004c*/ 	.word	0x00000000
        /*0050*/ 	.short	0x0003
        /*0052*/ 	.short	0x0018
        /*0054*/ 	.byte	0x00, 0xf5, 0x21, 0x00


	//----- nvinfo : EIATTR_KPARAM_INFO
	.align		4
.L_19:
        /*0058*/ 	.byte	0x04, 0x17
        /*005a*/ 	.short	(.L_21 - .L_20)
.L_20:
        /*005c*/ 	.word	0x00000000
        /*0060*/ 	.short	0x0002
        /*0062*/ 	.short	0x0010
        /*0064*/ 	.byte	0x00, 0xf5, 0x21, 0x00


	//----- nvinfo : EIATTR_KPARAM_INFO
	.align		4
.L_21:
        /*0068*/ 	.byte	0x04, 0x17
        /*006a*/ 	.short	(.L_23 - .L_22)
.L_22:
        /*006c*/ 	.word	0x00000000
        /*0070*/ 	.short	0x0001
        /*0072*/ 	.short	0x0008
        /*0074*/ 	.byte	0x00, 0xf5, 0x21, 0x00


	//----- nvinfo : EIATTR_KPARAM_INFO
	.align		4
.L_23:
        /*0078*/ 	.byte	0x04, 0x17
        /*007a*/ 	.short	(.L_25 - .L_24)
.L_24:
        /*007c*/ 	.word	0x00000000
        /*0080*/ 	.short	0x0000
        /*0082*/ 	.short	0x0000
        /*0084*/ 	.byte	0x00, 0xf5, 0x21, 0x00


	//----- nvinfo : EIATTR_SPARSE_MMA_MASK
	.align		4
.L_25:
        /*0088*/ 	.byte	0x03, 0x50
        /*008a*/ 	.short	0x0000


	//----- nvinfo : EIATTR_MAXREG_COUNT
	.align		4
        /*008c*/ 	.byte	0x03, 0x1b
        /*008e*/ 	.short	0x00ff


	//----- nvinfo : EIATTR_NUM_BARRIERS
	.align		4
        /*0090*/ 	.byte	0x02, 0x4c
        /*0092*/ 	.byte	0x01
	.zero		1


	//----- nvinfo : EIATTR_MERCURY_ISA_VERSION
	.align		4
        /*0094*/ 	.byte	0x03, 0x5f
        /*0096*/ 	.short	0x0101


	//----- nvinfo : EIATTR_VRC_CTA_INIT_COUNT
	.align		4
        /*0098*/ 	.byte	0x02, 0x4a
	.zero		1
	.zero		1


	//----- nvinfo : EIATTR_EXIT_INSTR_OFFSETS
	.align		4
        /*009c*/ 	.byte	0x04, 0x1c
        /*009e*/ 	.short	(.L_27 - .L_26)


	//   ....[0]....
.L_26:
        /*00a0*/ 	.word	0x00000d10


	//----- nvinfo : EIATTR_CRS_STACK_SIZE
	.align		4
.L_27:
        /*00a4*/ 	.byte	0x04, 0x1e
        /*00a6*/ 	.short	(.L_29 - .L_28)
.L_28:
        /*00a8*/ 	.word	0x00000000


	//----- nvinfo : EIATTR_CBANK_PARAM_SIZE
	.align		4
.L_29:
        /*00ac*/ 	.byte	0x03, 0x19
        /*00ae*/ 	.short	0x0040


	//----- nvinfo : EIATTR_PARAM_CBANK
	.align		4
        /*00b0*/ 	.byte	0x04, 0x0a
        /*00b2*/ 	.short	(.L_31 - .L_30)
	.align		4
.L_30:
        /*00b4*/ 	.word	index@(.nv.constant0._Z32ProjectionOntoLineAndItsJacobianILj3ELj6EEvPKfS1_S1_S1_S1_S1_PfS2_)
        /*00b8*/ 	.short	0x0380
        /*00ba*/ 	.short	0x0040


	//----- nvinfo : EIATTR_SW_WAR
	.align		4
.L_31:
        /*00bc*/ 	.byte	0x04, 0x36
        /*00be*/ 	.short	(.L_33 - .L_32)
.L_32:
        /*00c0*/ 	.word	0x00000008
.L_33:


//--------------------- .nv.callgraph             --------------------------
	.section	.nv.callgraph,"",@"SHT_CUDA_CALLGRAPH"
	.align	4
	.sectionentsize	8
	.align		4
        /*0000*/ 	.word	0x00000000
	.align		4
        /*0004*/ 	.word	0xffffffff
	.align		4
        /*0008*/ 	.word	0x00000000
	.align		4
        /*000c*/ 	.word	0xfffffffe
	.align		4
        /*0010*/ 	.word	0x00000000
	.align		4
        /*0014*/ 	.word	0xfffffffd
	.align		4
        /*0018*/ 	.word	0x00000000
	.align		4
        /*001c*/ 	.word	0xfffffffc


//--------------------- .text._Z32ProjectionOntoLineAndItsJacobianILj3ELj6EEvPKfS1_S1_S1_S1_S1_PfS2_ --------------------------
	.section	.text._Z32ProjectionOntoLineAndItsJacobianILj3ELj6EEvPKfS1_S1_S1_S1_S1_PfS2_,"ax",@progbits
	.align	128
        .global         _Z32ProjectionOntoLineAndItsJacobianILj3ELj6EEvPKfS1_S1_S1_S1_S1_PfS2_
        .type           _Z32ProjectionOntoLineAndItsJacobianILj3ELj6EEvPKfS1_S1_S1_S1_S1_PfS2_,@function
        .size           _Z32ProjectionOntoLineAndItsJacobianILj3ELj6EEvPKfS1_S1_S1_S1_S1_PfS2_,(.L_x_19 - _Z32ProjectionOntoLineAndItsJacobianILj3ELj6EEvPKfS1_S1_S1_S1_S1_PfS2_)
        .other          _Z32ProjectionOntoLineAndItsJacobianILj3ELj6EEvPKfS1_S1_S1_S1_S1_PfS2_,@"STO_CUDA_ENTRY STV_DEFAULT"
_Z32ProjectionOntoLineAndItsJacobianILj3ELj6EEvPKfS1_S1_S1_S1_S1_PfS2_:
.text._Z32ProjectionOntoLineAndItsJacobianILj3ELj6EEvPKfS1_S1_S1_S1_S1_PfS2_:
[----:B------:R-:W-:Y:S01]  /*0000*/  LDC R1, c[0x0][0x37c] ;  /* 0x0000df00ff017b82 */ /* 0x000fe20000000800 */
[----:B------:R-:W0:Y:S07]  /*0010*/  S2R R18, SR_TID.X ;  /* 0x0000000000127919 */ /* 0x000e2e0000002100 */
[----:B------:R-:W1:Y:S01]  /*0020*/  LDC.64 R28, c[0x0][0x3a0] ;  /* 0x0000e800ff1c7b82 */ /* 0x000e620000000a00 */
[----:B------:R-:W2:Y:S01]  /*0030*/  LDCU.64 UR8, c[0x0][0x358] ;  /* 0x00006b00ff0877ac */ /* 0x000ea20008000a00 */
[----:B------:R-:W0:Y:S06]  /*0040*/  S2R R16, SR_CTAID.X ;  /* 0x0000000000107919 */ /* 0x000e2c0000002500 */
[----:B------:R-:W3:Y:S08]  /*0050*/  LDC.64 R2, c[0x0][0x3a8] ;  /* 0x0000ea00ff027b82 */ /* 0x000ef00000000a00 */
[----:B------:R-:W4:Y:S01]  /*0060*/  LDC.64 R22, c[0x0][0x398] ;  /* 0x0000e600ff167b82 */ /* 0x000f220000000a00 */
[----:B0-----:R-:W-:-:S04]  /*0070*/  IMAD R17, R16, 0x3, R18 ;  /* 0x0000000310117824 */ /* 0x001fc800078e0212 */
[----:B------:R-:W-:-:S04]  /*0080*/  IMAD R16, R16, 0xf, R17 ;  /* 0x0000000f10107824 */ /* 0x000fc800078e0211 */
[C---:B-1----:R-:W-:Y:S01]  /*0090*/  IMAD.WIDE.U32 R10, R16.reuse, 0x4, R28 ;  /* 0x00000004100a7825 */ /* 0x042fe200078e001c */
[C---:B------:R-:W-:Y:S02]  /*00a0*/  IADD3 R7, PT, PT, R16.reuse, 0x6, RZ ;  /* 0x0000000610077810 */ /* 0x040fe40007ffe0ff */
[C---:B------:R-:W-:Y:S01]  /*00b0*/  IADD3 R6, PT, PT, R16.reuse, 0xc, RZ ;  /* 0x0000000c10067810 */ /* 0x040fe20007ffe0ff */
[----:B---3--:R-:W-:Y:S01]  /*00c0*/  IMAD.WIDE.U32 R12, R16, 0x4, R2 ;  /* 0x00000004100c7825 */ /* 0x008fe200078e0002 */
[----:B------:R-:W-:Y:S01]  /*00d0*/  ISETP.GT.U32.AND P2, PT, R18, 0x2, PT ;  /* 0x000000021200780c */ /* 0x000fe20003f44070 */
[----:B--2---:R-:W5:Y:S02]  /*00e0*/  LDG.E R20, desc[UR8][R10.64] ;  /* 0x000000080a147981 */ /* 0x004f64000c1e1900 */
[----:B------:R-:W-:-:S04]  /*00f0*/  IMAD.WIDE.U32 R26, R7, 0x4, R28 ;  /* 0x00000004071a7825 */ /* 0x000fc800078e001c */
[C---:B------:R-:W-:Y:S02]  /*0100*/  IMAD.WIDE.U32 R28, R6.reuse, 0x4, R28 ;  /* 0x00000004061c7825 */ /* 0x040fe400078e001c */
[----:B------:R-:W5:Y:S02]  /*0110*/  LDG.E R26, desc[UR8][R26.64] ;  /* 0x000000081a1a7981 */ /* 0x000f64000c1e1900 */
[--C-:B------:R-:W-:Y:S02]  /*0120*/  IMAD.WIDE.U32 R14, R7, 0x4, R2.reuse ;  /* 0x00000004070e7825 */ /* 0x100fe400078e0002 */
[----:B------:R-:W5:Y:S02]  /*0130*/  LDG.E R28, desc[UR8][R28.64] ;  /* 0x000000081c1c7981 */ /* 0x000f64000c1e1900 */
[----:B------:R-:W-:Y:S02]  /*0140*/  IMAD.WIDE.U32 R24, R6, 0x4, R2 ;  /* 0x0000000406187825 */ /* 0x000fe400078e0002 */
[----:B------:R-:W5:Y:S02]  /*0150*/  LDG.E R3, desc[UR8][R12.64] ;  /* 0x000000080c037981 */ /* 0x000f64000c1e1900 */
[----:B----4-:R-:W-:-:S02]  /*0160*/  IMAD.WIDE.U32 R8, R16, 0x4, R22 ;  /* 0x0000000410087825 */ /* 0x010fc400078e0016 */
[----:B------:R-:W5:Y:S02]  /*0170*/  LDG.E R19, desc[UR8][R14.64] ;  /* 0x000000080e137981 */ /* 0x000f64000c1e1900 */
[--C-:B------:R-:W-:Y:S01]  /*0180*/  IMAD.WIDE.U32 R4, R7, 0x4, R22.reuse ;  /* 0x0000000407047825 */ /* 0x100fe200078e0016 */
[----:B------:R-:W0:Y:S03]  /*0190*/  S2R R2, SR_CgaCtaId ;  /* 0x0000000000027919 */ /* 0x000e260000008800 */
[----:B------:R-:W-:Y:S01]  /*01a0*/  IMAD.WIDE.U32 R22, R6, 0x4, R22 ;  /* 0x0000000406167825 */ /* 0x000fe200078e0016 */
[----:B------:R-:W5:Y:S05]  /*01b0*/  LDG.E R0, desc[UR8][R8.64] ;  /* 0x0000000808007981 */ /* 0x000f6a000c1e1900 */
[----:B------:R1:W5:Y:S04]  /*01c0*/  LDG.E R22, desc[UR8][R22.64] ;  /* 0x0000000816167981 */ /* 0x000368000c1e1900 */
[----:B------:R2:W5:Y:S01]  /*01d0*/  LDG.E R4, desc[UR8][R4.64] ;  /* 0x0000000804047981 */ /* 0x000562000c1e1900 */
[----:B------:R-:W-:Y:S03]  /*01e0*/  BSSY.RECONVERGENT B0, `(.L_x_0) ;  /* 0x0000023000007945 */ /* 0x000fe60003800200 */
[----:B------:R3:W5:Y:S01]  /*01f0*/  LDG.E R21, desc[UR8][R24.64] ;  /* 0x0000000818157981 */ /* 0x000762000c1e1900 */
[----:B-1----:R-:W-:-:S04]  /*0200*/  MOV R23, 0x400 ;  /* 0x0000040000177802 */ /* 0x002fc80000000f00 */
[C---:B------:R-:W-:Y:S02]  /*0210*/  IADD3 R11, PT, PT, R23.reuse, 0x30, RZ ;  /* 0x00000030170b7810 */ /* 0x040fe40007ffe0ff */
[C---:B------:R-:W-:Y:S02]  /*0220*/  IADD3 R9, PT, PT, R23.reuse, 0x78, RZ ;  /* 0x0000007817097810 */ /* 0x040fe40007ffe0ff */
[----:B--2---:R-:W-:Y:S02]  /*0230*/  IADD3 R5, PT, PT, R23, 0xc0, RZ ;  /* 0x000000c017057810 */ /* 0x004fe40007ffe0ff */
[C---:B0-----:R-:W-:Y:S02]  /*0240*/  LEA R27, R2.reuse, R11, 0x18 ;  /* 0x0000000b021b7211 */ /* 0x041fe400078ec0ff */
[C---:B------:R-:W-:Y:S02]  /*0250*/  LEA R11, R2.reuse, R9, 0x18 ;  /* 0x00000009020b7211 */ /* 0x040fe400078ec0ff */
[----:B------:R-:W-:Y:S01]  /*0260*/  LEA R9, R2, R5, 0x18 ;  /* 0x0000000502097211 */ /* 0x000fe200078ec0ff */
[----:B------:R-:W-:-:S02]  /*0270*/  IMAD R5, R18, 0xc, R27 ;  /* 0x0000000c12057824 */ /* 0x000fc400078e021b */
[C---:B---3--:R-:W-:Y:S02]  /*0280*/  IMAD R25, R18.reuse, 0xc, R11 ;  /* 0x0000000c12197824 */ /* 0x048fe400078e020b */
[----:B------:R-:W-:Y:S01]  /*0290*/  IMAD R24, R18, 0xc, R9 ;  /* 0x0000000c12187824 */ /* 0x000fe200078e0209 */
[----:B------:R-:W-:Y:S06]  /*02a0*/  @P2 BRA `(.L_x_1) ;  /* 0x0000000000582947 */ /* 0x000fec0003800000 */
[----:B------:R-:W0:Y:S08]  /*02b0*/  LDC.64 R10, c[0x0][0x380] ;  /* 0x0000e000ff0a7b82 */ /* 0x000e300000000a00 */
[----:B------:R-:W1:Y:S08]  /*02c0*/  LDC.64 R12, c[0x0][0x388] ;  /* 0x0000e200ff0c7b82 */ /* 0x000e700000000a00 */
[----:B------:R-:W2:Y:S01]  /*02d0*/  LDC.64 R8, c[0x0][0x390] ;  /* 0x0000e400ff087b82 */ /* 0x000ea20000000a00 */
[----:B0-----:R-:W-:-:S06]  /*02e0*/  IMAD.WIDE.U32 R10, R17, 0x4, R10 ;  /* 0x00000004110a7825 */ /* 0x001fcc00078e000a */
[----:B------:R0:W3:Y:S01]  /*02f0*/  LDG.E R10, desc[UR8][R10.64] ;  /* 0x000000080a0a7981 */ /* 0x0000e2000c1e1900 */
[----:B-1----:R-:W-:-:S06]  /*0300*/  IMAD.WIDE.U32 R12, R17, 0x4, R12 ;  /* 0x00000004110c7825 */ /* 0x002fcc00078e000c */
[----:B------:R1:W4:Y:S01]  /*0310*/  LDG.E R12, desc[UR8][R12.64] ;  /* 0x000000080c0c7981 */ /* 0x000322000c1e1900 */
[----:B--2---:R-:W-:-:S06]  /*0320*/  IMAD.WIDE.U32 R8, R17, 0x4, R8 ;  /* 0x0000000411087825 */ /* 0x004fcc00078e0008 */
[----:B------:R-:W2:Y:S01]  /*0330*/  LDG.E R8, desc[UR8][R8.64] ;  /* 0x0000000808087981 */ /* 0x000ea2000c1e1900 */
[----:B------:R-:W0:Y:S01]  /*0340*/  S2UR UR7, SR_CgaCtaId ;  /* 0x00000000000779c3 */ /* 0x000e220000008800 */
[----:B------:R-:W-:Y:S02]  /*0350*/  UMOV UR4, 0x400 ;  /* 0x0000040000047882 */ /* 0x000fe40000000000 */
[----:B------:R-:W-:Y:S02]  /*0360*/  UIADD3 UR5, UPT, UPT, UR4, 0xc, URZ ;  /* 0x0000000c04057890 */ /* 0x000fe4000fffe0ff */
[----:B------:R-:W-:Y:S02]  /*0370*/  UIADD3 UR6, UPT, UPT, UR4, 0x18, URZ ;  /* 0x0000001804067890 */ /* 0x000fe4000fffe0ff */
[----:B0-----:R-:W-:Y:S02]  /*0380*/  ULEA UR4, UR7, UR4, 0x18 ;  /* 0x0000000407047291 */ /* 0x001fe4000f8ec0ff */
[----:B------:R-:W-:-:S02]  /*0390*/  ULEA UR5, UR7, UR5, 0x18 ;  /* 0x0000000507057291 */ /* 0x000fc4000f8ec0ff */
[----:B------:R-:W-:Y:S02]  /*03a0*/  ULEA UR6, UR7, UR6, 0x18 ;  /* 0x0000000607067291 */ /* 0x000fe4000f8ec0ff */
[C---:B------:R-:W-:Y:S02]  /*03b0*/  LEA R15, R18.reuse, UR4, 0x2 ;  /* 0x00000004120f7c11 */ /* 0x040fe4000f8e10ff */
[C---:B------:R-:W-:Y:S02]  /*03c0*/  LEA R11, R18.reuse, UR5, 0x2 ;  /* 0x00000005120b7c11 */ /* 0x040fe4000f8e10ff */
[----:B-1----:R-:W-:Y:S01]  /*03d0*/  LEA R13, R18, UR6, 0x2 ;  /* 0x00000006120d7c11 */ /* 0x002fe2000f8e10ff */
[----:B---3--:R0:W-:Y:S04]  /*03e0*/  STS [R15], R10 ;  /* 0x0000000a0f007388 */ /* 0x0081e80000000800 */
[----:B----4-:R0:W-:Y:S04]  /*03f0*/  STS [R11], R12 ;  /* 0x0000000c0b007388 */ /* 0x0101e80000000800 */
[----:B--2---:R0:W-:Y:S02]  /*0400*/  STS [R13], R8 ;  /* 0x000000080d007388 */ /* 0x0041e40000000800 */
.L_x_1:
[----:B------:R-:W-:Y:S05]  /*0410*/  BSYNC.RECONVERGENT B0 ;  /* 0x0000000000007941 */ /* 0x000fea0003800200 */
.L_x_0:
[----:B-----5:R-:W-:Y:S01]  /*0420*/  STS [R5], R0 ;  /* 0x0000000005007388 */ /* 0x020fe20000000800 */
[C---:B------:R-:W-:Y:S02]  /*0430*/  LEA R27, R2.reuse, R23, 0x18 ;  /* 0x00000017021b7211 */ /* 0x040fe400078ec0ff */
[----:B------:R-:W-:Y:S01]  /*0440*/  IADD3 R23, PT, PT, R23, 0x108, RZ ;  /* 0x0000010817177810 */ /* 0x000fe20007ffe0ff */
[----:B------:R-:W-:Y:S03]  /*0450*/  STS [R25], R20 ;  /* 0x0000001419007388 */ /* 0x000fe60000000800 */
[----:B------:R-:W-:Y:S01]  /*0460*/  LEA R23, R2, R23, 0x18 ;  /* 0x0000001702177211 */ /* 0x000fe200078ec0ff */
[----:B------:R-:W-:Y:S04]  /*0470*/  STS [R24], R3 ;  /* 0x0000000318007388 */ /* 0x000fe80000000800 */
[----:B------:R-:W-:Y:S01]  /*0480*/  STS [R5+0x4], R4 ;  /* 0x0000040405007388 */ /* 0x000fe20000000800 */
[----:B------:R-:W-:-:S03]  /*0490*/  IMAD R23, R18, 0xc, R23 ;  /* 0x0000000c12177824 */ /* 0x000fc600078e0217 */
[----:B------:R-:W-:Y:S04]  /*04a0*/  STS [R25+0x4], R26 ;  /* 0x0000041a19007388 */ /* 0x000fe80000000800 */
[----:B------:R-:W-:Y:S04]  /*04b0*/  STS [R24+0x4], R19 ;  /* 0x0000041318007388 */ /* 0x000fe80000000800 */
[----:B------:R-:W-:Y:S04]  /*04c0*/  STS [R5+0x8], R22 ;  /* 0x0000081605007388 */ /* 0x000fe80000000800 */
[----:B------:R-:W-:Y:S04]  /*04d0*/  STS [R25+0x8], R28 ;  /* 0x0000081c19007388 */ /* 0x000fe80000000800 */
[----:B------:R-:W-:Y:S01]  /*04e0*/  STS [R24+0x8], R21 ;  /* 0x0000081518007388 */ /* 0x000fe20000000800 */
[----:B------:R-:W-:Y:S06]  /*04f0*/  BAR.SYNC.DEFER_BLOCKING 0x0 ;  /* 0x0000000000007b1d */ /* 0x000fec0000010000 */
[----:B0-----:R-:W0:Y:S04]  /*0500*/  LDS.128 R12, [R27+0x10] ;  /* 0x000010001b0c7984 */ /* 0x001e280000000c00 */
[----:B------:R-:W1:Y:S04]  /*0510*/  LDS.128 R8, [R27] ;  /* 0x000000001b087984 */ /* 0x000e680000000c00 */
[----:B------:R-:W2:Y:S04]  /*0520*/  LDS R20, [R27+0x20] ;  /* 0x000020001b147984 */ /* 0x000ea80000000800 */
[----:B------:R-:W-:Y:S04]  /*0530*/  LDS R19, [R25] ;  /* 0x0000000019137984 */ /* 0x000fe80000000800 */
[----:B------:R-:W-:Y:S04]  /*0540*/  LDS R22, [R25+0x4] ;  /* 0x0000040019167984 */ /* 0x000fe80000000800 */
[----:B------:R-:W-:Y:S04]  /*0550*/  LDS R21, [R25+0x8] ;  /* 0x0000080019157984 */ /* 0x000fe80000000800 */
[----:B------:R-:W3:Y:S04]  /*0560*/  LDS R26, [R24] ;  /* 0x00000000181a7984 */ /* 0x000ee80000000800 */
[----:B------:R-:W-:Y:S01]  /*0570*/  LDS R27, [R24+0x4] ;  /* 0x00000400181b7984 */ /* 0x000fe20000000800 */
[C---:B0-----:R-:W-:Y:S01]  /*0580*/  FADD R15, R12.reuse, -R15 ;  /* 0x8000000f0c0f7221 */ /* 0x041fe20000000000 */
[----:B-1----:R-:W-:Y:S01]  /*0590*/  FADD R0, R11, -R14 ;  /* 0x8000000e0b007221 */ /* 0x002fe20000000000 */
[----:B------:R-:W-:Y:S01]  /*05a0*/  FADD R30, R12, -R9 ;  /* 0x800000090c1e7221 */ /* 0x000fe20000000000 */
[----:B------:R-:W0:Y:S02]  /*05b0*/  LDS R14, [R24+0x8] ;  /* 0x00000800180e7984 */ /* 0x000e240000000800 */
[----:B------:R-:W-:Y:S01]  /*05c0*/  FFMA R4, R0, R0, RZ ;  /* 0x0000000000047223 */ /* 0x000fe200000000ff */
[----:B--2---:R-:W-:-:S03]  /*05d0*/  FADD R20, -R20, R13 ;  /* 0x0000000d14147221 */ /* 0x004fc60000000100 */
[----:B------:R-:W-:-:S04]  /*05e0*/  FFMA R3, R15, R15, R4 ;  /* 0x0000000f0f037223 */ /* 0x000fc80000000004 */
[----:B------:R-:W-:Y:S01]  /*05f0*/  FFMA R4, R20, R20, R3 ;  /* 0x0000001414047223 */ /* 0x000fe20000000003 */
[----:B------:R-:W-:-:S03]  /*0600*/  FADD R3, R11, -R8 ;  /* 0x800000080b037221 */ /* 0x000fc60000000000 */
[----:B------:R-:W1:Y:S01]  /*0610*/  MUFU.RCP R29, R4 ;  /* 0x00000004001d7308 */ /* 0x000e620000001000 */
[----:B------:R-:W-:Y:S01]  /*0620*/  FMUL R3, R0, R3 ;  /* 0x0000000300037220 */ /* 0x000fe20000400000 */
[----:B---3--:R-:W-:-:S06]  /*0630*/  FADD R2, R19, -R26 ;  /* 0x8000001a13027221 */ /* 0x008fcc0000000000 */
[----:B------:R-:W2:Y:S01]  /*0640*/  FCHK P0, R3, R4 ;  /* 0x0000000403007302 */ /* 0x000ea20000000000 */
[----:B-1----:R-:W-:-:S04]  /*0650*/  FFMA R28, -R4, R29, 1 ;  /* 0x3f800000041c7423 */ /* 0x002fc8000000011d */
[----:B------:R-:W-:-:S04]  /*0660*/  FFMA R28, R29, R28, R29 ;  /* 0x0000001c1d1c7223 */ /* 0x000fc8000000001d */
[----:B------:R-:W-:Y:S01]  /*0670*/  FFMA R25, R3, R28, RZ ;  /* 0x0000001c03197223 */ /* 0x000fe200000000ff */
[----:B0-----:R-:W-:-:S03]  /*0680*/  FADD R24, R21, -R14 ;  /* 0x8000000e15187221 */ /* 0x001fc60000000000 */
[----:B------:R-:W-:-:S04]  /*0690*/  FFMA R34, -R4, R25, R3 ;  /* 0x0000001904227223 */ /* 0x000fc80000000103 */
[----:B------:R-:W-:Y:S01]  /*06a0*/  FFMA R34, R28, R34, R25 ;  /* 0x000000221c227223 */ /* 0x000fe20000000019 */
[----:B------:R-:W-:Y:S01]  /*06b0*/  FADD R25, R22, -R27 ;  /* 0x8000001b16197221 */ /* 0x000fe20000000000 */
[----:B--2---:R-:W-:Y:S06]  /*06c0*/  @!P0 BRA `(.L_x_2) ;  /* 0x00000000000c8947 */ /* 0x004fec0003800000 */
[----:B------:R-:W-:-:S07]  /*06d0*/  MOV R14, 0x6f0 ;  /* 0x000006f0000e7802 */ /* 0x000fce0000000f00 */
[----:B------:R-:W-:Y:S05]  /*06e0*/  CALL.REL.NOINC `($__internal_0_$__cuda_sm3x_div_rn_noftz_f32_slowpath) ;  /* 0x00000004008c7944 */ /* 0x000fea0003c00000 */
[----:B------:R-:W-:-:S07]  /*06f0*/  MOV R34, R3 ;  /* 0x0000000300227202 */ /* 0x000fce0000000f00 */
.L_x_2:
[----:B------:R-:W0:Y:S01]  /*0700*/  LDS R29, [R5] ;  /* 0x00000000051d7984 */ /* 0x000e220000000800 */
[----:B------:R-:W1:Y:S01]  /*0710*/  MUFU.RCP R3, R4 ;  /* 0x0000000400037308 */ /* 0x000e620000001000 */
[----:B------:R-:W-:Y:S01]  /*0720*/  FMUL R27, R15, R30 ;  /* 0x0000001e0f1b7220 */ /* 0x000fe20000400000 */
[----:B------:R-:W-:Y:S01]  /*0730*/  FADD R34, RZ, R34 ;  /* 0x00000022ff227221 */ /* 0x000fe20000000000 */
[----:B------:R-:W-:-:S05]  /*0740*/  FADD R33, R13, -R10 ;  /* 0x8000000a0d217221 */ /* 0x000fca0000000000 */
[----:B------:R-:W2:Y:S01]  /*0750*/  FCHK P0, R27, R4 ;  /* 0x000000041b007302 */ /* 0x000ea20000000000 */
[----:B-1----:R-:W-:-:S04]  /*0760*/  FFMA R14, -R4, R3, 1 ;  /* 0x3f800000040e7423 */ /* 0x002fc80000000103 */
[----:B------:R-:W-:-:S04]  /*0770*/  FFMA R3, R3, R14, R3 ;  /* 0x0000000e03037223 */ /* 0x000fc80000000003 */
[----:B------:R-:W-:-:S04]  /*0780*/  FFMA R14, R3, R27, RZ ;  /* 0x0000001b030e7223 */ /* 0x000fc800000000ff */
[----:B------:R-:W-:Y:S01]  /*0790*/  FFMA R26, -R4, R14, R27 ;  /* 0x0000000e041a7223 */ /* 0x000fe2000000011b */
[----:B0-----:R-:W-:-:S04]  /*07a0*/  FFMA R29, R0, R29, RZ ;  /* 0x0000001d001d7223 */ /* 0x001fc800000000ff */
[----:B------:R-:W-:Y:S01]  /*07b0*/  FFMA R30, R2, R8, R29 ;  /* 0x00000008021e7223 */ /* 0x000fe2000000001d */
[----:B------:R-:W-:Y:S01]  /*07c0*/  FFMA R29, R3, R26, R14 ;  /* 0x0000001a031d7223 */ /* 0x000fe2000000000e */
[C---:B------:R-:W-:Y:S01]  /*07d0*/  FFMA R8, R0.reuse, R19, RZ ;  /* 0x0000001300087223 */ /* 0x040fe200000000ff */
[----:B------:R-:W-:-:S03]  /*07e0*/  FADD R3, R0, R0 ;  /* 0x0000000000037221 */ /* 0x000fc60000000000 */
[----:B------:R-:W-:Y:S01]  /*07f0*/  FFMA R31, R11, R2, R8 ;  /* 0x000000020b1f7223 */ /* 0x000fe20000000008 */
[----:B------:R-:W-:Y:S01]  /*0800*/  FFMA R8, R2, R3, RZ ;  /* 0x0000000302087223 */ /* 0x000fe200000000ff */
[----:B--2---:R-:W-:Y:S06]  /*0810*/  @!P0 BRA `(.L_x_3) ;  /* 0x0000000000108947 */ /* 0x004fec0003800000 */
[----:B------:R-:W-:Y:S02]  /*0820*/  MOV R3, R27 ;  /* 0x0000001b00037202 */ /* 0x000fe40000000f00 */
[----:B------:R-:W-:-:S07]  /*0830*/  MOV R14, 0x850 ;  /* 0x00000850000e7802 */ /* 0x000fce0000000f00 */
[----:B------:R-:W-:Y:S05]  /*0840*/  CALL.REL.NOINC `($__internal_0_$__cuda_sm3x_div_rn_noftz_f32_slowpath) ;  /* 0x0000000400347944 */ /* 0x000fea0003c00000 */
[----:B------:R-:W-:-:S07]  /*0850*/  MOV R29, R3 ;  /* 0x00000003001d7202 */ /* 0x000fce0000000f00 */
.L_x_3:
[----:B------:R-:W0:Y:S01]  /*0860*/  LDS R14, [R5+0x4] ;  /* 0x00000400050e7984 */ /* 0x000e220000000800 */
[----:B------:R-:W1:Y:S01]  /*0870*/  MUFU.RCP R3, R4 ;  /* 0x0000000400037308 */ /* 0x000e620000001000 */
[----:B------:R-:W-:Y:S01]  /*0880*/  FMUL R27, R20, R33 ;  /* 0x00000021141b7220 */ /* 0x000fe20000400000 */
[----:B------:R-:W-:Y:S01]  /*0890*/  FADD R34, R34, R29 ;  /* 0x0000001d22227221 */ /* 0x000fe20000000000 */
[----:B------:R-:W-:-:S05]  /*08a0*/  FFMA R29, R15, R22, R31 ;  /* 0x000000160f1d7223 */ /* 0x000fca000000001f */
[----:B------:R-:W2:Y:S01]  /*08b0*/  FCHK P0, R27, R4 ;  /* 0x000000041b007302 */ /* 0x000ea20000000000 */
[----:B-1----:R-:W-:-:S04]  /*08c0*/  FFMA R26, -R4, R3, 1 ;  /* 0x3f800000041a7423 */ /* 0x002fc80000000103 */
[----:B------:R-:W-:Y:S01]  /*08d0*/  FFMA R3, R3, R26, R3 ;  /* 0x0000001a03037223 */ /* 0x000fe20000000003 */
[----:B------:R-:W-:-:S03]  /*08e0*/  FADD R26, R15, R15 ;  /* 0x0000000f0f1a7221 */ /* 0x000fc60000000000 */
[----:B------:R-:W-:Y:S01]  /*08f0*/  FFMA R28, R3, R27, RZ ;  /* 0x0000001b031c7223 */ /* 0x000fe200000000ff */
[----:B------:R-:W-:-:S03]  /*0900*/  FFMA R31, R25, R26, R8 ;  /* 0x0000001a191f7223 */ /* 0x000fc60000000008 */
[----:B------:R-:W-:-:S04]  /*0910*/  FFMA R32, -R4, R28, R27 ;  /* 0x0000001c04207223 */ /* 0x000fc8000000011b */
[----:B------:R-:W-:Y:S01]  /*0920*/  FFMA R3, R3, R32, R28 ;  /* 0x0000002003037223 */ /* 0x000fe2000000001c */
[----:B0-----:R-:W-:-:S04]  /*0930*/  FFMA R14, R15, R14, R30 ;  /* 0x0000000e0f0e7223 */ /* 0x001fc8000000001e */
[C---:B------:R-:W-:Y:S01]  /*0940*/  FFMA R33, R25.reuse, R9, R14 ;  /* 0x0000000919217223 */ /* 0x040fe2000000000e */
[----:B------:R-:W-:Y:S01]  /*0950*/  FFMA R9, R25, R12, R29 ;  /* 0x0000000c19097223 */ /* 0x000fe2000000001d */
[----:B--2---:R-:W-:Y:S06]  /*0960*/  @!P0 BRA `(.L_x_4) ;  /* 0x00000000000c8947 */ /* 0x004fec0003800000 */
[----:B------:R-:W-:Y:S02]  /*0970*/  MOV R3, R27 ;  /* 0x0000001b00037202 */ /* 0x000fe40000000f00 */
[----:B------:R-:W-:-:S07]  /*0980*/  MOV R14, 0x9a0 ;  /* 0x000009a0000e7802 */ /* 0x000fce0000000f00 */
[----:B------:R-:W-:Y:S05]  /*0990*/  CALL.REL.NOINC `($__internal_0_$__cuda_sm3x_div_rn_noftz_f32_slowpath) ;  /* 0x0000000000e07944 */ /* 0x000fea0003c00000 */
.L_x_4:
[----:B------:R-:W0:Y:S01]  /*09a0*/  LDS R5, [R5+0x8] ;  /* 0x0000080005057984 */ /* 0x000e220000000800 */
[----:B------:R-:W1:Y:S01]  /*09b0*/  MUFU.RCP R27, R4 ;  /* 0x00000004001b7308 */ /* 0x000e620000001000 */
[C---:B------:R-:W-:Y:S01]  /*09c0*/  FADD R14, R20.reuse, R20 ;  /* 0x00000014140e7221 */ /* 0x040fe20000000000 */
[----:B------:R-:W-:Y:S01]  /*09d0*/  FFMA R8, R20, R21, R9 ;  /* 0x0000001514087223 */ /* 0x000fe20000000009 */
[----:B------:R-:W-:Y:S01]  /*09e0*/  FADD R34, R34, R3 ;  /* 0x0000000322227221 */ /* 0x000fe20000000000 */
[----:B------:R-:W-:Y:S01]  /*09f0*/  BSSY.RECONVERGENT B0, `(.L_x_5) ;  /* 0x0000011000007945 */ /* 0x000fe20003800200 */
[C---:B------:R-:W-:Y:S01]  /*0a00*/  FFMA R14, R24.reuse, R14, R31 ;  /* 0x0000000e180e7223 */ /* 0x040fe2000000001f */
[----:B------:R-:W-:-:S04]  /*0a10*/  FFMA R3, R24, R13, R8 ;  /* 0x0000000d18037223 */ /* 0x000fc80000000008 */
[----:B------:R-:W-:Y:S01]  /*0a20*/  FFMA R14, -R34, R14, R3 ;  /* 0x0000000e220e7223 */ /* 0x000fe20000000103 */
[----:B-1----:R-:W-:-:S04]  /*0a30*/  FFMA R8, -R4, R27, 1 ;  /* 0x3f80000004087423 */ /* 0x002fc8000000011b */
[----:B------:R-:W-:Y:S01]  /*0a40*/  FFMA R3, R27, R8, R27 ;  /* 0x000000081b037223 */ /* 0x000fe2000000001b */
[----:B0-----:R-:W-:-:S04]  /*0a50*/  FFMA R33, R20, R5, R33 ;  /* 0x0000000514217223 */ /* 0x001fc80000000021 */
[----:B------:R-:W-:-:S04]  /*0a60*/  FFMA R33, R24, R10, R33 ;  /* 0x0000000a18217223 */ /* 0x000fc80000000021 */
[----:B------:R-:W-:-:S04]  /*0a70*/  FADD R33, -R33, R14 ;  /* 0x0000000e21217221 */ /* 0x000fc80000000100 */
[----:B------:R-:W0:Y:S01]  /*0a80*/  FCHK P0, R33, R4 ;  /* 0x0000000421007302 */ /* 0x000e220000000000 */
[----:B------:R-:W-:-:S04]  /*0a90*/  FFMA R5, R3, R33, RZ ;  /* 0x0000002103057223 */ /* 0x000fc800000000ff */
[----:B------:R-:W-:-:S04]  /*0aa0*/  FFMA R8, -R4, R5, R33 ;  /* 0x0000000504087223 */ /* 0x000fc80000000121 */
[----:B------:R-:W-:Y:S01]  /*0ab0*/  FFMA R3, R3, R8, R5 ;  /* 0x0000000803037223 */ /* 0x000fe20000000005 */
[----:B0-----:R-:W-:Y:S06]  /*0ac0*/  @!P0 BRA `(.L_x_6) ;  /* 0x00000000000c8947 */ /* 0x001fec0003800000 */
[----:B------:R-:W-:Y:S02]  /*0ad0*/  MOV R3, R33 ;  /* 0x0000002100037202 */ /* 0x000fe40000000f00 */
[----:B------:R-:W-:-:S07]  /*0ae0*/  MOV R14, 0xb00 ;  /* 0x00000b00000e7802 */ /* 0x000fce0000000f00 */
[----:B------:R-:W-:Y:S05]  /*0af0*/  CALL.REL.NOINC `($__internal_0_$__cuda_sm3x_div_rn_noftz_f32_slowpath) ;  /* 0x0000000000887944 */ /* 0x000fea0003c00000 */
.L_x_6:
[----:B------:R-:W-:Y:S05]  /*0b00*/  BSYNC.RECONVERGENT B0 ;  /* 0x0000000000007941 */ /* 0x000fea0003800200 */
.L_x_5:
[----:B------:R-:W0:Y:S01]  /*0b10*/  S2R R5, SR_CgaCtaId ;  /* 0x0000000000057919 */ /* 0x000e220000008800 */
[----:B------:R-:W-:Y:S01]  /*0b20*/  MOV R4, 0x400 ;  /* 0x0000040000047802 */ /* 0x000fe20000000f00 */
[-C--:B------:R-:W-:Y:S01]  /*0b30*/  FFMA R19, R2, -R34.reuse, R19 ;  /* 0x8000002202137223 */ /* 0x080fe20000000013 */
[-C--:B------:R-:W-:Y:S01]  /*0b40*/  FFMA R22, R25, -R34.reuse, R22 ;  /* 0x8000002219167223 */ /* 0x080fe20000000016 */
[-C--:B------:R-:W-:Y:S01]  /*0b50*/  FFMA R11, R0, -R34.reuse, R11 ;  /* 0x80000022000b7223 */ /* 0x080fe2000000000b */
[----:B------:R-:W-:Y:S01]  /*0b60*/  @!P2 IADD3 R2, PT, PT, R4, 0x24, RZ ;  /* 0x000000240402a810 */ /* 0x000fe20007ffe0ff */
[-C--:B------:R-:W-:Y:S01]  /*0b70*/  FFMA R21, R24, -R34.reuse, R21 ;  /* 0x8000002218157223 */ /* 0x080fe20000000015 */
[-C--:B------:R-:W-:Y:S01]  /*0b80*/  FFMA R19, R0, -R3.reuse, R19 ;  /* 0x8000000300137223 */ /* 0x080fe20000000013 */
[CC--:B------:R-:W-:Y:S01]  /*0b90*/  FFMA R12, R15.reuse, -R34.reuse, R12 ;  /* 0x800000220f0c7223 */ /* 0x0c0fe2000000000c */
[-C--:B------:R-:W-:Y:S01]  /*0ba0*/  FFMA R22, R15, -R3.reuse, R22 ;  /* 0x800000030f167223 */ /* 0x080fe20000000016 */
[C---:B------:R-:W-:Y:S01]  /*0bb0*/  FFMA R13, R20.reuse, -R34, R13 ;  /* 0x80000022140d7223 */ /* 0x040fe2000000000d */
[----:B------:R-:W-:Y:S01]  /*0bc0*/  FFMA R21, R20, -R3, R21 ;  /* 0x8000000314157223 */ /* 0x000fe20000000015 */
[----:B------:R-:W1:Y:S01]  /*0bd0*/  LDC.64 R8, c[0x0][0x3b8] ;  /* 0x0000ee00ff087b82 */ /* 0x000e620000000a00 */
[----:B0-----:R-:W-:-:S02]  /*0be0*/  LEA R10, R5, R4, 0x18 ;  /* 0x00000004050a7211 */ /* 0x001fc400078ec0ff */
[----:B------:R-:W-:-:S05]  /*0bf0*/  @!P2 LEA R5, R5, R2, 0x18 ;  /* 0x000000020505a211 */ /* 0x000fca00078ec0ff */
[----:B------:R-:W0:Y:S01]  /*0c00*/  @!P2 LDC.64 R2, c[0x0][0x3b0] ;  /* 0x0000ec00ff02ab82 */ /* 0x000e220000000a00 */
[----:B------:R-:W-:Y:S01]  /*0c10*/  STS [R10+0x24], R11 ;  /* 0x0000240b0a007388 */ /* 0x000fe20000000800 */
[----:B------:R-:W-:Y:S01]  /*0c20*/  @!P2 LEA R18, R18, R5, 0x2 ;  /* 0x000000051212a211 */ /* 0x000fe200078e10ff */
[--C-:B-1----:R-:W-:Y:S02]  /*0c30*/  IMAD.WIDE.U32 R4, R7, 0x4, R8.reuse ;  /* 0x0000000407047825 */ /* 0x102fe400078e0008 */
[----:B------:R-:W-:Y:S02]  /*0c40*/  STS [R23], R19 ;  /* 0x0000001317007388 */ /* 0x000fe40000000800 */
[----:B------:R-:W-:Y:S02]  /*0c50*/  IMAD.WIDE.U32 R6, R6, 0x4, R8 ;  /* 0x0000000406067825 */ /* 0x000fe400078e0008 */
[----:B------:R-:W-:Y:S04]  /*0c60*/  STS [R10+0x28], R12 ;  /* 0x0000280c0a007388 */ /* 0x000fe80000000800 */
[----:B------:R-:W-:Y:S04]  /*0c70*/  STS [R23+0x4], R22 ;  /* 0x0000041617007388 */ /* 0x000fe80000000800 */
[----:B------:R-:W-:Y:S04]  /*0c80*/  STS [R10+0x2c], R13 ;  /* 0x00002c0d0a007388 */ /* 0x000fe80000000800 */
[----:B------:R-:W-:Y:S01]  /*0c90*/  STS [R23+0x8], R21 ;  /* 0x0000081517007388 */ /* 0x000fe20000000800 */
[----:B0-----:R-:W-:-:S03]  /*0ca0*/  @!P2 IMAD.WIDE.U32 R2, R17, 0x4, R2 ;  /* 0x000000041102a825 */ /* 0x001fc600078e0002 */
[----:B------:R-:W0:Y:S01]  /*0cb0*/  @!P2 LDS R15, [R18] ;  /* 0x00000000120fa984 */ /* 0x000e220000000800 */
[----:B------:R-:W-:-:S03]  /*0cc0*/  IMAD.WIDE.U32 R16, R16, 0x4, R8 ;  /* 0x0000000410107825 */ /* 0x000fc600078e0008 */
[----:B0-----:R-:W-:Y:S04]  /*0cd0*/  @!P2 STG.E desc[UR8][R2.64], R15 ;  /* 0x0000000f0200a986 */ /* 0x001fe8000c101908 */
[----:B------:R-:W-:Y:S04]  /*0ce0*/  STG.E desc[UR8][R16.64], R19 ;  /* 0x0000001310007986 */ /* 0x000fe8000c101908 */
[----:B------:R-:W-:Y:S04]  /*0cf0*/  STG.E desc[UR8][R4.64], R22 ;  /* 0x0000001604007986 */ /* 0x000fe8000c101908 */
[----:B------:R-:W-:Y:S01]  /*0d00*/  STG.E desc[UR8][R6.64], R21 ;  /* 0x0000001506007986 */ /* 0x000fe2000c101908 */
[----:B------:R-:W-:Y:S05]  /*0d10*/  EXIT ;  /* 0x000000000000794d */ /* 0x000fea0003800000 */
        .weak           $__internal_0_$__cuda_sm3x_div_rn_noftz_f32_slowpath
        .type           $__internal_0_$__cuda_sm3x_div_rn_noftz_f32_slowpath,@function
        .size           $__internal_0_$__cuda_sm3x_div_rn_noftz_f32_slowpath,(.L_x_19 - $__internal_0_$__cuda_sm3x_div_rn_noftz_f32_slowpath)
$__internal_0_$__cuda_sm3x_div_rn_noftz_f32_slowpath:
[----:B------:R-:W-:Y:S01]  /*0d20*/  SHF.R.U32.HI R26, RZ, 0x17, R4 ;  /* 0x00000017ff1a7819 */ /* 0x000fe20000011604 */
[----:B------:R-:W-:Y:S01]  /*0d30*/  BSSY.RECONVERGENT B1, `(.L_x_7) ;  /* 0x0000065000017945 */ /* 0x000fe20003800200 */
[----:B------:R-:W-:Y:S02]  /*0d40*/  SHF.R.U32.HI R27, RZ, 0x17, R3 ;  /* 0x00000017ff1b7819 */ /* 0x000fe40000011603 */
[----:B------:R-:W-:Y:S02]  /*0d50*/  LOP3.LUT R26, R26, 0xff, RZ, 0xc0, !PT ;  /* 0x000000ff1a1a7812 */ /* 0x000fe400078ec0ff */
[----:B------:R-:W-:Y:S02]  /*0d60*/  LOP3.LUT R27, R27, 0xff, RZ, 0xc0, !PT ;  /* 0x000000ff1b1b7812 */ /* 0x000fe400078ec0ff */
[----:B------:R-:W-:Y:S02]  /*0d70*/  IADD3 R28, PT, PT, R26, -0x1, RZ ;  /* 0xffffffff1a1c7810 */ /* 0x000fe40007ffe0ff */
[----:B------:R-:W-:-:S02]  /*0d80*/  IADD3 R29, PT, PT, R27, -0x1, RZ ;  /* 0xffffffff1b1d7810 */ /* 0x000fc40007ffe0ff */
[----:B------:R-:W-:Y:S02]  /*0d90*/  ISETP.GT.U32.AND P0, PT, R28, 0xfd, PT ;  /* 0x000000fd1c00780c */ /* 0x000fe40003f04070 */
[----:B------:R-:W-:Y:S02]  /*0da0*/  MOV R32, R4 ;  /* 0x0000000400207202 */ /* 0x000fe40000000f00 */
[----:B------:R-:W-:-:S13]  /*0db0*/  ISETP.GT.U32.OR P0, PT, R29, 0xfd, P0 ;  /* 0x000000fd1d00780c */ /* 0x000fda0000704470 */
[----:B------:R-:W-:Y:S01]  /*0dc0*/  @!P0 MOV R29, RZ ;  /* 0x000000ff001d8202 */ /* 0x000fe20000000f00 */
[----:B------:R-:W-:Y:S06]  /*0dd0*/  @!P0 BRA `(.L_x_8) ;  /* 0x0000000000608947 */ /* 0x000fec0003800000 */
[----:B------:R-:W-:Y:S02]  /*0de0*/  FSETP.GTU.FTZ.AND P0, PT, |R3|, +INF , PT ;  /* 0x7f8000000300780b */ /* 0x000fe40003f1c200 */
[----:B------:R-:W-:-:S04]  /*0df0*/  FSETP.GTU.FTZ.AND P1, PT, |R4|, +INF , PT ;  /* 0x7f8000000400780b */ /* 0x000fc80003f3c200 */
[----:B------:R-:W-:-:S13]  /*0e00*/  PLOP3.LUT P0, PT, P0, P1, PT, 0xf8, 0x8f ;  /* 0x00000000008f781c */ /* 0x000fda0000703f70 */
[----:B------:R-:W-:Y:S05]  /*0e10*/  @P0 BRA `(.L_x_9) ;  /* 0x0000000400540947 */ /* 0x000fea0003800000 */
[----:B------:R-:W-:-:S13]  /*0e20*/  LOP3.LUT P0, RZ, R32, 0x7fffffff, R3, 0xc8, !PT ;  /* 0x7fffffff20ff7812 */ /* 0x000fda000780c803 */
[----:B------:R-:W-:Y:S05]  /*0e30*/  @!P0 BRA `(.L_x_10) ;  /* 0x0000000400448947 */ /* 0x000fea0003800000 */
[C---:B------:R-:W-:Y:S02]  /*0e40*/  FSETP.NEU.FTZ.AND P3, PT, |R3|.reuse, +INF , PT ;  /* 0x7f8000000300780b */ /* 0x040fe40003f7d200 */
[----:B------:R-:W-:Y:S02]  /*0e50*/  FSETP.NEU.FTZ.AND P1, PT, |R4|, +INF , PT ;  /* 0x7f8000000400780b */ /* 0x000fe40003f3d200 */
[----:B------:R-:W-:-:S11]  /*0e60*/  FSETP.NEU.FTZ.AND P0, PT, |R3|, +INF , PT ;  /* 0x7f8000000300780b */ /* 0x000fd60003f1d200 */
[----:B------:R-:W-:Y:S05]  /*0e70*/  @!P1 BRA !P3, `(.L_x_10) ;  /* 0x0000000400349947 */ /* 0x000fea0005800000 */
[----:B------:R-:W-:-:S04]  /*0e80*/  LOP3.LUT P3, RZ, R3, 0x7fffffff, RZ, 0xc0, !PT ;  /* 0x7fffffff03ff7812 */ /* 0x000fc8000786c0ff */
[----:B------:R-:W-:-:S13]  /*0e90*/  PLOP3.LUT P1, PT, P1, P3, PT, 0x2f, 0xf2 ;  /* 0x0000000000f2781c */ /* 0x000fda0000f26577 */
[----:B------:R-:W-:Y:S05]  /*0ea0*/  @P1 BRA `(.L_x_11) ;  /* 0x0000000400201947 */ /* 0x000fea0003800000 */
[----:B------:R-:W-:-:S04]  /*0eb0*/  LOP3.LUT P1, RZ, R32, 0x7fffffff, RZ, 0xc0, !PT ;  /* 0x7fffffff20ff7812 */ /* 0x000fc8000782c0ff */
[----:B------:R-:W-:-:S13]  /*0ec0*/  PLOP3.LUT P0, PT, P0, P1, PT, 0x2f, 0xf2 ;  /* 0x0000000000f2781c */ /* 0x000fda0000702577 */
[----:B------:R-:W-:Y:S05]  /*0ed0*/  @P0 BRA `(.L_x_12) ;  /* 0x0000000400080947 */ /* 0x000fea0003800000 */
[----:B------:R-:W-:Y:S02]  /*0ee0*/  ISETP.GE.AND P1, PT, R28, RZ, PT ;  /* 0x000000ff1c00720c */ /* 0x000fe40003f26270 */
[----:B------:R-:W-:-:S04]  /*0ef0*/  IADD3 R28, PT, PT, R27, -0x1, RZ ;  /* 0xffffffff1b1c7810 */ /* 0x000fc80007ffe0ff */
[----:B------:R-:W-:-:S07]  /*0f00*/  ISETP.GE.AND P0, PT, R28, RZ, PT ;  /* 0x000000ff1c00720c */ /* 0x000fce0003f06270 */
[----:B------:R-:W-:-:S06]  /*0f10*/  @!P1 FFMA R32, R4, 1.84467440737095516160e+19, RZ ;  /* 0x5f80000004209823 */ /* 0x000fcc00000000ff */
[----:B------:R-:W-:Y:S01]  /*0f20*/  @P0 MOV R29, RZ ;  /* 0x000000ff001d0202 */ /* 0x000fe20000000f00 */
[----:B------:R-:W-:Y:S01]  /*0f30*/  @!P0 FFMA R3, R3, 1.84467440737095516160e+19, RZ ;  /* 0x5f80000003038823 */ /* 0x000fe200000000ff */
[----:B------:R-:W-:-:S04]  /*0f40*/  @!P0 MOV R29, 0xffffffc0 ;  /* 0xffffffc0001d8802 */ /* 0x000fc80000000f00 */
[----:B------:R-:W-:-:S07]  /*0f50*/  @!P1 IADD3 R29, PT, PT, R29, 0x40, RZ ;  /* 0x000000401d1d9810 */ /* 0x000fce0007ffe0ff */
.L_x_8:
[----:B------:R-:W-:Y:S01]  /*0f60*/  LEA R37, R26, 0xc0800000, 0x17 ;  /* 0xc08000001a257811 */ /* 0x000fe200078eb8ff */
[----:B------:R-:W-:Y:S03]  /*0f70*/  BSSY.RECONVERGENT B2, `(.L_x_13) ;  /* 0x0000036000027945 */ /* 0x000fe60003800200 */
[----:B------:R-:W-:Y:S02]  /*0f80*/  IADD3 R37, PT, PT, -R37, R32, RZ ;  /* 0x0000002025257210 */ /* 0x000fe40007ffe1ff */
[----:B------:R-:W-:Y:S02]  /*0f90*/  IADD3 R32, PT, PT, R27, -0x7f, RZ ;  /* 0xffffff811b207810 */ /* 0x000fe40007ffe0ff */
[----:B------:R-:W0:Y:S01]  /*0fa0*/  MUFU.RCP R35, R37 ;  /* 0x0000002500237308 */ /* 0x000e220000001000 */
[----:B------:R-:W-:-:S04]  /*0fb0*/  FADD.FTZ R28, -R37, -RZ ;  /* 0x800000ff251c7221 */ /* 0x000fc80000010100 */
[----:B0-----:R-:W-:-:S04]  /*0fc0*/  FFMA R36, R35, R28, 1 ;  /* 0x3f80000023247423 */ /* 0x001fc8000000001c */
[----:B------:R-:W-:Y:S01]  /*0fd0*/  FFMA R27, R35, R36, R35 ;  /* 0x00000024231b7223 */ /* 0x000fe20000000023 */
[C---:B------:R-:W-:Y:S01]  /*0fe0*/  IMAD R35, R32.reuse, -0x800000, R3 ;  /* 0xff80000020237824 */ /* 0x040fe200078e0203 */
[----:B------:R-:W-:-:S03]  /*0ff0*/  IADD3 R32, PT, PT, R32, 0x7f, -R26 ;  /* 0x0000007f20207810 */ /* 0x000fc60007ffe81a */
[----:B------:R-:W-:-:S04]  /*1000*/  FFMA R36, R35, R27, RZ ;  /* 0x0000001b23247223 */ /* 0x000fc800000000ff */
[----:B------:R-:W-:-:S04]  /*1010*/  FFMA R26, R28, R36, R35 ;  /* 0x000000241c1a7223 */ /* 0x000fc80000000023 */
[----:B------:R-:W-:-:S04]  /*1020*/  FFMA R3, R27, R26, R36 ;  /* 0x0000001a1b037223 */ /* 0x000fc80000000024 */
[----:B------:R-:W-:Y:S01]  /*1030*/  FFMA R26, R28, R3, R35 ;  /* 0x000000031c1a7223 */ /* 0x000fe20000000023 */
[----:B------:R-:W-:-:S03]  /*1040*/  IADD3 R35, PT, PT, R32, R29, RZ ;  /* 0x0000001d20237210 */ /* 0x000fc60007ffe0ff */
[----:B------:R-:W-:-:S05]  /*1050*/  FFMA R28, R27, R26, R3 ;  /* 0x0000001a1b1c7223 */ /* 0x000fca0000000003 */
[----:B------:R-:W-:-:S04]  /*1060*/  SHF.R.U32.HI R32, RZ, 0x17, R28 ;  /* 0x00000017ff207819 */ /* 0x000fc8000001161c */
[----:B------:R-:W-:-:S04]  /*1070*/  LOP3.LUT R32, R32, 0xff, RZ, 0xc0, !PT ;  /* 0x000000ff20207812 */ /* 0x000fc800078ec0ff */
[----:B------:R-:W-:-:S04]  /*1080*/  IADD3 R29, PT, PT, R32, R35, RZ ;  /* 0x00000023201d7210 */ /* 0x000fc80007ffe0ff */
[----:B------:R-:W-:-:S04]  /*1090*/  IADD3 R32, PT, PT, R29, -0x1, RZ ;  /* 0xffffffff1d207810 */ /* 0x000fc80007ffe0ff */
[----:B------:R-:W-:-:S13]  /*10a0*/  ISETP.GE.U32.AND P0, PT, R32, 0xfe, PT ;  /* 0x000000fe2000780c */ /* 0x000fda0003f06070 */
[----:B------:R-:W-:Y:S05]  /*10b0*/  @!P0 BRA `(.L_x_14) ;  /* 0x0000000000808947 */ /* 0x000fea0003800000 */
[----:B------:R-:W-:-:S13]  /*10c0*/  ISETP.GT.AND P0, PT, R29, 0xfe, PT ;  /* 0x000000fe1d00780c */ /* 0x000fda0003f04270 */
[----:B------:R-:W-:Y:S05]  /*10d0*/  @P0 BRA `(.L_x_15) ;  /* 0x00000000006c0947 */ /* 0x000fea0003800000 */
[----:B------:R-:W-:-:S13]  /*10e0*/  ISETP.GE.AND P0, PT, R29, 0x1, PT ;  /* 0x000000011d00780c */ /* 0x000fda0003f06270 */
[----:B------:R-:W-:Y:S05]  /*10f0*/  @P0 BRA `(.L_x_16) ;  /* 0x0000000000740947 */ /* 0x000fea0003800000 */
[----:B------:R-:W-:Y:S02]  /*1100*/  ISETP.GE.AND P0, PT, R29, -0x18, PT ;  /* 0xffffffe81d00780c */ /* 0x000fe40003f06270 */
[----:B------:R-:W-:-:S11]  /*1110*/  LOP3.LUT R28, R28, 0x80000000, RZ, 0xc0, !PT ;  /* 0x800000001c1c7812 */ /* 0x000fd600078ec0ff */
[----:B------:R-:W-:Y:S05]  /*1120*/  @!P0 BRA `(.L_x_16) ;  /* 0x0000000000688947 */ /* 0x000fea0003800000 */
[CCC-:B------:R-:W-:Y:S01]  /*1130*/  FFMA.RZ R32, R27.reuse, R26.reuse, R3.reuse ;  /* 0x0000001a1b207223 */ /* 0x1c0fe2000000c003 */
[CCC-:B------:R-:W-:Y:S01]  /*1140*/  FFMA.RP R35, R27.reuse, R26.reuse, R3.reuse ;  /* 0x0000001a1b237223 */ /* 0x1c0fe20000008003 */
[----:B------:R-:W-:Y:S01]  /*1150*/  FFMA.RM R26, R27, R26, R3 ;  /* 0x0000001a1b1a7223 */ /* 0x000fe20000004003 */
[C---:B------:R-:W-:Y:S02]  /*1160*/  IADD3 R3, PT, PT, R29.reuse, 0x20, RZ ;  /* 0x000000201d037810 */ /* 0x040fe40007ffe0ff */
[----:B------:R-:W-:Y:S02]  /*1170*/  LOP3.LUT R32, R32, 0x7fffff, RZ, 0xc0, !PT ;  /* 0x007fffff20207812 */ /* 0x000fe400078ec0ff */
[C---:B------:R-:W-:Y:S02]  /*1180*/  ISETP.NE.AND P3, PT, R29.reuse, RZ, PT ;  /* 0x000000ff1d00720c */ /* 0x040fe40003f65270 */
[----:B------:R-:W-:Y:S02]  /*1190*/  LOP3.LUT R32, R32, 0x800000, RZ, 0xfc, !PT ;  /* 0x0080000020207812 */ /* 0x000fe400078efcff */
[----:B------:R-:W-:-:S02]  /*11a0*/  ISETP.NE.AND P1, PT, R29, RZ, PT ;  /* 0x000000ff1d00720c */ /* 0x000fc40003f25270 */
[----:B------:R-:W-:Y:S02]  /*11b0*/  IADD3 R29, PT, PT, -R29, RZ, RZ ;  /* 0x000000ff1d1d7210 */ /* 0x000fe40007ffe1ff */
[----:B------:R-:W-:Y:S02]  /*11c0*/  SHF.L.U32 R3, R32, R3, RZ ;  /* 0x0000000320037219 */ /* 0x000fe400000006ff */
[----:B------:R-:W-:Y:S02]  /*11d0*/  FSETP.NEU.FTZ.AND P0, PT, R35, R26, PT ;  /* 0x0000001a2300720b */ /* 0x000fe40003f1d000 */
[----:B------:R-:W-:Y:S02]  /*11e0*/  SEL R29, R29, RZ, P3 ;  /* 0x000000ff1d1d7207 */ /* 0x000fe40001800000 */
[----:B------:R-:W-:Y:S02]  /*11f0*/  ISETP.NE.AND P1, PT, R3, RZ, P1 ;  /* 0x000000ff0300720c */ /* 0x000fe40000f25270 */
[----:B------:R-:W-:-:S02]  /*1200*/  SHF.R.U32.HI R32, RZ, R29, R32 ;  /* 0x0000001dff207219 */ /* 0x000fc40000011620 */
[----:B------:R-:W-:Y:S02]  /*1210*/  PLOP3.LUT P0, PT, P0, P1, PT, 0xf8, 0x8f ;  /* 0x00000000008f781c */ /* 0x000fe40000703f70 */
[----:B------:R-:W-:Y:S02]  /*1220*/  SHF.R.U32.HI R26, RZ, 0x1, R32 ;  /* 0x00000001ff1a7819 */ /* 0x000fe40000011620 */
[----:B------:R-:W-:-:S04]  /*1230*/  SEL R3, RZ, 0x1, !P0 ;  /* 0x00000001ff037807 */ /* 0x000fc80004000000 */
[----:B------:R-:W-:-:S04]  /*1240*/  LOP3.LUT R3, R3, 0x1, R26, 0xf8, !PT ;  /* 0x0000000103037812 */ /* 0x000fc800078ef81a */
[----:B------:R-:W-:-:S04]  /*1250*/  LOP3.LUT R3, R3, R32, RZ, 0xc0, !PT ;  /* 0x0000002003037212 */ /* 0x000fc800078ec0ff */
[----:B------:R-:W-:-:S04]  /*1260*/  IADD3 R3, PT, PT, R26, R3, RZ ;  /* 0x000000031a037210 */ /* 0x000fc80007ffe0ff */
[----:B------:R-:W-:Y:S01]  /*1270*/  LOP3.LUT R28, R3, R28, RZ, 0xfc, !PT ;  /* 0x0000001c031c7212 */ /* 0x000fe200078efcff */
[----:B------:R-:W-:Y:S06]  /*1280*/  BRA `(.L_x_16) ;  /* 0x0000000000107947 */ /* 0x000fec0003800000 */
.L_x_15:
[----:B------:R-:W-:-:S04]  /*1290*/  LOP3.LUT R28, R28, 0x80000000, RZ, 0xc0, !PT ;  /* 0x800000001c1c7812 */ /* 0x000fc800078ec0ff */
[----:B------:R-:W-:Y:S01]  /*12a0*/  LOP3.LUT R28, R28, 0x7f800000, RZ, 0xfc, !PT ;  /* 0x7f8000001c1c7812 */ /* 0x000fe200078efcff */
[----:B------:R-:W-:Y:S06]  /*12b0*/  BRA `(.L_x_16) ;  /* 0x0000000000047947 */ /* 0x000fec0003800000 */
.L_x_14:
[----:B------:R-:W-:-:S07]  /*12c0*/  LEA R28, R35, R28, 0x17 ;  /* 0x0000001c231c7211 */ /* 0x000fce00078eb8ff */
.L_x_16:
[----:B------:R-:W-:Y:S05]  /*12d0*/  BSYNC.RECONVERGENT B2 ;  /* 0x0000000000027941 */ /* 0x000fea0003800200 */
.L_x_13:
[----:B------:R-:W-:Y:S01]  /*12e0*/  MOV R3, R28 ;  /* 0x0000001c00037202 */ /* 0x000fe20000000f00 */
[----:B------:R-:W-:Y:S06]  /*12f0*/  BRA `(.L_x_17) ;  /* 0x0000000000207947 */ /* 0x000fec0003800000 */
.L_x_12:
[----:B------:R-:W-:-:S04]  /*1300*/  LOP3.LUT R3, R32, 0x80000000, R3, 0x48, !PT ;  /* 0x8000000020037812 */ /* 0x000fc800078e4803 */
[----:B------:R-:W-:Y:S01]  /*1310*/  LOP3.LUT R3, R3, 0x7f800000, RZ, 0xfc, !PT ;  /* 0x7f80000003037812 */ /* 0x000fe200078efcff */
[----:B------:R-:W-:Y:S06]  /*1320*/  BRA `(.L_x_17) ;  /* 0x0000000000147947 */ /* 0x000fec0003800000 */
.L_x_11:
[----:B------:R-:W-:Y:S01]  /*1330*/  LOP3.LUT R3, R32, 0x80000000, R3, 0x48, !PT ;  /* 0x8000000020037812 */ /* 0x000fe200078e4803 */
[----:B------:R-:W-:Y:S06]  /*1340*/  BRA `(.L_x_17) ;  /* 0x00000000000c7947 */ /* 0x000fec0003800000 */
.L_x_10:
[----:B------:R-:W0:Y:S01]  /*1350*/  MUFU.RSQ R3, -QNAN ;  /* 0xffc0000000037908 */ /* 0x000e220000001400 */
[----:B------:R-:W-:Y:S05]  /*1360*/  BRA `(.L_x_17) ;  /* 0x0000000000047947 */ /* 0x000fea0003800000 */
.L_x_9:
[----:B------:R-:W-:-:S07]  /*1370*/  FADD.FTZ R3, R3, R4 ;  /* 0x0000000403037221 */ /* 0x000fce0000010000 */
.L_x_17:
[----:B------:R-:W-:Y:S05]  /*1380*/  BSYNC.RECONVERGENT B1 ;  /* 0x0000000000017941 */ /* 0x000fea0003800200 */
.L_x_7:
[----:B------:R-:W-:Y:S01]  /*1390*/  HFMA2 R27, -RZ, RZ, 0, 0 ;  /* 0x00000000ff1b7431 */ /* 0x000fe200000001ff */
[----:B------:R-:W-:-:S04]  /*13a0*/  MOV R26, R14 ;  /* 0x0000000e001a7202 */ /* 0x000fc80000000f00 */
[----:B0-----:R-:W-:Y:S05]  /*13b0*/  RET.REL.NODEC R26 `(_Z32ProjectionOntoLineAndItsJacobianILj3ELj6EEvPKfS1_S1_S1_S1_S1_PfS2_) ;  /* 0xffffffec1a107950 */ /* 0x001fea0003c3ffff */
.L_x_18:
[----:B------:R-:W-:-:S00]  /*13c0*/  BRA `(.L_x_18) ;  /* 0xfffffffc00fc7947 */ /* 0x000fc0000383ffff */
[----:B------:R-:W-:-:S00]  /*13d0*/  NOP ;  /* 0x0000000000007918 */ /* 0x000fc00000000000 */
        /* <DEDUP_REMOVED lines=10> */
.L_x_19:


//--------------------- .nv.shared._Z32ProjectionOntoLineAndItsJacobianILj3ELj6EEvPKfS1_S1_S1_S1_S1_PfS2_ --------------------------
	.section	.nv.shared._Z32ProjectionOntoLineAndItsJacobianILj3ELj6EEvPKfS1_S1_S1_S1_S1_PfS2_,"aw",@nobits
	.sectionflags	@""
	.align	4
.nv.shared._Z32ProjectionOntoLineAndItsJacobianILj3ELj6EEvPKfS1_S1_S1_S1_S1_PfS2_:
	.zero		1360


//--------------------- .nv.shared.reserved.0     --------------------------
	.section	.nv.shared.reserved.0,"aw",@nobits
	.weak		__nv_reservedSMEM_offset_0_alias
	.size		__nv_reservedSMEM_offset_0_alias, 0, 64
	.other		__nv_reservedSMEM_offset_0_alias,@"STO_CUDA_RESERVED_SHARED STV_DEFAULT"
__nv_reservedSMEM_offset_0_alias:
	.zero		0
	.zero		64


//--------------------- .nv.constant0._Z32ProjectionOntoLineAndItsJacobianILj3ELj6EEvPKfS1_S1_S1_S1_S1_PfS2_ --------------------------
	.section	.nv.constant0._Z32ProjectionOntoLineAndItsJacobianILj3ELj6EEvPKfS1_S1_S1_S1_S1_PfS2_,"a",@progbits
	.sectionflags	@""
	.align	4
.nv.constant0._Z32ProjectionOntoLineAndItsJacobianILj3ELj6EEvPKfS1_S1_S1_S1_S1_PfS2_:
	.zero		960


//--------------------- SYMBOLS --------------------------

	.type		.nv.reservedSmem.offset0,@object
	.size		.nv.reservedSmem.offset0,0x4
	.type		.nv.reservedSmem.cap,@object
	.size		.nv.reservedSmem.cap,0x4
